//
// Generated by NVIDIA NVVM Compiler
//
// Compiler Build ID: CL-36424714
// Cuda compilation tools, release 13.0, V13.0.88
// Based on NVVM 20.0.0
//

.version 9.0
.target sm_100
.address_size 64

	// .globl	_Z24segmentedPrefixSumKernelPiS_i
// _ZZ24segmentedPrefixSumKernelPiS_iE9block_sum has been demoted
// _ZZ24segmentedPrefixSumKernelPiS_iE14previous_value has been demoted

.visible .entry _Z24segmentedPrefixSumKernelPiS_i(
	.param .u64 .ptr .align 1 _Z24segmentedPrefixSumKernelPiS_i_param_0,
	.param .u64 .ptr .align 1 _Z24segmentedPrefixSumKernelPiS_i_param_1,
	.param .u32 _Z24segmentedPrefixSumKernelPiS_i_param_2
)
{
	.reg .pred 	%p<4>;
	.reg .b32 	%r<14>;
	.reg .b64 	%rd<9>;
	// demoted variable
	.shared .align 4 .u32 _ZZ24segmentedPrefixSumKernelPiS_iE9block_sum;
	// demoted variable
	.shared .align 4 .u32 _ZZ24segmentedPrefixSumKernelPiS_iE14previous_value;
	ld.param.u64 	%rd2, [_Z24segmentedPrefixSumKernelPiS_i_param_0];
	ld.param.u64 	%rd3, [_Z24segmentedPrefixSumKernelPiS_i_param_1];
	ld.param.u32 	%r7, [_Z24segmentedPrefixSumKernelPiS_i_param_2];
	mov.u32 	%r8, %ctaid.x;
	mov.u32 	%r9, %ntid.x;
	mov.u32 	%r1, %tid.x;
	mad.lo.s32 	%r2, %r8, %r9, %r1;
	setp.ge.s32 	%p1, %r2, %r7;
	@%p1 bra 	$L__BB0_6;
	cvta.to.global.u64 	%rd4, %rd2;
	setp.ne.s32 	%p2, %r1, 0;
	mul.wide.s32 	%rd5, %r2, 4;
	add.s64 	%rd1, %rd4, %rd5;
	@%p2 bra 	$L__BB0_3;
	mov.b32 	%r10, 0;
	st.shared.u32 	[_ZZ24segmentedPrefixSumKernelPiS_iE9block_sum], %r10;
	ld.global.u32 	%r11, [%rd1];
	st.shared.u32 	[_ZZ24segmentedPrefixSumKernelPiS_iE14previous_value], %r11;
$L__BB0_3:
	bar.sync 	0;
	ld.global.u32 	%r3, [%rd1];
	ld.shared.u32 	%r12, [_ZZ24segmentedPrefixSumKernelPiS_iE14previous_value];
	setp.eq.s32 	%p3, %r3, %r12;
	ld.shared.u32 	%r13, [_ZZ24segmentedPrefixSumKernelPiS_iE9block_sum];
	@%p3 bra 	$L__BB0_5;
	add.s32 	%r13, %r13, 1;
	st.shared.u32 	[_ZZ24segmentedPrefixSumKernelPiS_iE9block_sum], %r13;
	st.shared.u32 	[_ZZ24segmentedPrefixSumKernelPiS_iE14previous_value], %r3;
$L__BB0_5:
	cvta.to.global.u64 	%rd6, %rd3;
	add.s64 	%rd8, %rd6, %rd5;
	st.global.u32 	[%rd8], %r13;
$L__BB0_6:
	ret;

}


// ===== COMPILED SASS (sm_100) =====

	.target	sm_100

	.elftype	@"ET_EXEC"


//--------------------- .note.nv.tkinfo           --------------------------
	.section	.note.nv.tkinfo,"",@"SHT_NOTE"
	.sectionflags	@"SHF_NOTE_NV_TKINFO"
	.tkinfo
        /*0018*/ 	.word	0x00000002
        /*0030*/ 	.string	""
        /*0030*/ 	.string	"ptxas"
        /*0030*/ 	.string	"Cuda compilation tools, release 13.0, V13.0.88"
        /*0030*/ 	.string	"Build cuda_13.0.r13.0/compiler.36424714_0"
        /*0030*/ 	.string	"-arch sm_100 -m 64 "



//--------------------- .note.nv.cuinfo           --------------------------
	.section	.note.nv.cuinfo,"",@"SHT_NOTE"
	.sectionflags	@"SHF_NOTE_NV_CUINFO"
        /*0018*/ 	.short	0x0002
        /*001a*/ 	.short	0x0064
        /*001c*/ 	.short	0x0082
	.zero		2


//--------------------- .nv.info                  --------------------------
	.section	.nv.info,"",@"SHT_CUDA_INFO"
	.align	4


	//----- nvinfo : EIATTR_REGCOUNT
	.align		4
        /*0000*/ 	.byte	0x04, 0x2f
        /*0002*/ 	.short	(.L_1 - .L_0)
	.align		4
.L_0:
        /*0004*/ 	.word	index@(_Z24segmentedPrefixSumKernelPiS_i)
        /*0008*/ 	.word	0x0000000e


	//----- nvinfo : EIATTR_FRAME_SIZE
	.align		4
.L_1:
        /*000c*/ 	.byte	0x04, 0x11
        /*000e*/ 	.short	(.L_3 - .L_2)
	.align		4
.L_2:
        /*0010*/ 	.word	index@(_Z24segmentedPrefixSumKernelPiS_i)
        /*0014*/ 	.word	0x00000000


	//----- nvinfo : EIATTR_MIN_STACK_SIZE
	.align		4
.L_3:
        /*0018*/ 	.byte	0x04, 0x12
        /*001a*/ 	.short	(.L_5 - .L_4)
	.align		4
.L_4:
        /*001c*/ 	.word	index@(_Z24segmentedPrefixSumKernelPiS_i)
        /*0020*/ 	.word	0x00000000
.L_5:


//--------------------- .nv.compat                --------------------------
	.section	.nv.compat,"",@"SHT_CUDA_COMPAT_INFO"
	.align	4
        /*0000*/ 	.byte	0x02, 0x09, 0x00, 0x00, 0x02, 0x02, 0x01, 0x00, 0x02, 0x05, 0x05, 0x00, 0x03, 0x07, 0x01, 0x01
        /*0010*/ 	.byte	0x02, 0x03, 0x00, 0x00, 0x02, 0x06, 0x01, 0x00, 0x04, 0x0b, 0x08, 0x00, 0x09, 0x00, 0x00, 0x00
        /*0020*/ 	.byte	0x00, 0x00, 0x00, 0x00


//--------------------- .nv.info._Z24segmentedPrefixSumKernelPiS_i --------------------------
	.section	.nv.info._Z24segmentedPrefixSumKernelPiS_i,"",@"SHT_CUDA_INFO"
	.sectionflags	@""
	.align	4


	//----- nvinfo : EIATTR_CUDA_API_VERSION
	.align		4
        /*0000*/ 	.byte	0x04, 0x37
        /*0002*/ 	.short	(.L_7 - .L_6)
.L_6:
        /*0004*/ 	.word	0x00000082


	//----- nvinfo : EIATTR_KPARAM_INFO
	.align		4
.L_7:
        /*0008*/ 	.byte	0x04, 0x17
        /*000a*/ 	.short	(.L_9 - .L_8)
.L_8:
        /*000c*/ 	.word	0x00000000
        /*0010*/ 	.short	0x0002
        /*0012*/ 	.short	0x0010
        /*0014*/ 	.byte	0x00, 0xf0, 0x11, 0x00


	//----- nvinfo : EIATTR_KPARAM_INFO
	.align		4
.L_9:
        /*0018*/ 	.byte	0x04, 0x17
        /*001a*/ 	.short	(.L_11 - .L_10)
.L_10:
        /*001c*/ 	.word	0x00000000
        /*0020*/ 	.short	0x0001
        /*0022*/ 	.short	0x0008
        /*0024*/ 	.byte	0x00, 0xf5, 0x21, 0x00


	//----- nvinfo : EIATTR_KPARAM_INFO
	.align		4
.L_11:
        /*0028*/ 	.byte	0x04, 0x17
        /*002a*/ 	.short	(.L_13 - .L_12)
.L_12:
        /*002c*/ 	.word	0x00000000
        /*0030*/ 	.short	0x0000
        /*0032*/ 	.short	0x0000
        /*0034*/ 	.byte	0x00, 0xf5, 0x21, 0x00


	//----- nvinfo : EIATTR_SPARSE_MMA_MASK
	.align		4
.L_13:
        /*0038*/ 	.byte	0x03, 0x50
        /*003a*/ 	.short	0x0000


	//----- nvinfo : EIATTR_MAXREG_COUNT
	.align		4
        /*003c*/ 	.byte	0x03, 0x1b
        /*003e*/ 	.short	0x00ff


	//----- nvinfo : EIATTR_NUM_BARRIERS
	.align		4
        /*0040*/ 	.byte	0x02, 0x4c
        /*0042*/ 	.byte	0x01
	.zero		1


	//----- nvinfo : EIATTR_MERCURY_ISA_VERSION
	.align		4
        /*0044*/ 	.byte	0x03, 0x5f
        /*0046*/ 	.short	0x0101


	//----- nvinfo : EIATTR_VRC_CTA_INIT_COUNT
	.align		4
        /*0048*/ 	.byte	0x02, 0x4a
	.zero		1
	.zero		1


	//----- nvinfo : EIATTR_EXIT_INSTR_OFFSETS
	.align		4
        /*004c*/ 	.byte	0x04, 0x1c
        /*004e*/ 	.short	(.L_15 - .L_14)


	//   ....[0]....
.L_14:
        /*0050*/ 	.word	0x00000070


	//   ....[1]....
        /*0054*/ 	.word	0x00000220


	//----- nvinfo : EIATTR_CRS_STACK_SIZE
	.align		4
.L_15:
        /*0058*/ 	.byte	0x04, 0x1e
        /*005a*/ 	.short	(.L_17 - .L_16)
.L_16:
        /*005c*/ 	.word	0x00000000


	//----- nvinfo : EIATTR_CBANK_PARAM_SIZE
	.align		4
.L_17:
        /*0060*/ 	.byte	0x03, 0x19
        /*0062*/ 	.short	0x0014


	//----- nvinfo : EIATTR_PARAM_CBANK
	.align		4
        /*0064*/ 	.byte	0x04, 0x0a
        /*0066*/ 	.short	(.L_19 - .L_18)
	.align		4
.L_18:
        /*0068*/ 	.word	index@(.nv.constant0._Z24segmentedPrefixSumKernelPiS_i)
        /*006c*/ 	.short	0x0380
        /*006e*/ 	.short	0x0014


	//----- nvinfo : EIATTR_SW_WAR
	.align		4
.L_19:
        /*0070*/ 	.byte	0x04, 0x36
        /*0072*/ 	.short	(.L_21 - .L_20)
.L_20:
        /*0074*/ 	.word	0x00000008
.L_21:


//--------------------- .nv.callgraph             --------------------------
	.section	.nv.callgraph,"",@"SHT_CUDA_CALLGRAPH"
	.align	4
	.sectionentsize	8
	.align		4
        /*0000*/ 	.word	0x00000000
	.align		4
        /*0004*/ 	.word	0xffffffff
	.align		4
        /*0008*/ 	.word	0x00000000
	.align		4
        /*000c*/ 	.word	0xfffffffe
	.align		4
        /*0010*/ 	.word	0x00000000
	.align		4
        /*0014*/ 	.word	0xfffffffd
	.align		4
        /*0018*/ 	.word	0x00000000
	.align		4
        /*001c*/ 	.word	0xfffffffc


//--------------------- .text._Z24segmentedPrefixSumKernelPiS_i --------------------------
	.section	.text._Z24segmentedPrefixSumKernelPiS_i,"ax",@progbits
	.align	128
        .global         _Z24segmentedPrefixSumKernelPiS_i
        .type           _Z24segmentedPrefixSumKernelPiS_i,@function
        .size           _Z24segmentedPrefixSumKernelPiS_i,(.L_x_3 - _Z24segmentedPrefixSumKernelPiS_i)
        .other          _Z24segmentedPrefixSumKernelPiS_i,@"STO_CUDA_ENTRY STV_DEFAULT"
_Z24segmentedPrefixSumKernelPiS_i:
.text._Z24segmentedPrefixSumKernelPiS_i:
[----:B------:R-:W-:Y:S01]  /*0000*/  LDC R1, c[0x0][0x37c] ;  /* 0x0000df00ff017b82 */ /* 0x000fe20000000800 */
[----:B------:R-:W0:Y:S07]  /*0010*/  S2R R0, SR_TID.X ;  /* 0x0000000000007919 */ /* 0x000e2e0000002100 */
[----:B------:R-:W0:Y:S01]  /*0020*/  S2UR UR4, SR_CTAID.X ;  /* 0x00000000000479c3 */ /* 0x000e220000002500 */
[----:B------:R-:W1:Y:S07]  /*0030*/  LDCU UR5, c[0x0][0x390] ;  /* 0x00007200ff0577ac */ /* 0x000e6e0008000800 */
[----:B------:R-:W0:Y:S02]  /*0040*/  LDC R7, c[0x0][0x360] ;  /* 0x0000d800ff077b82 */ /* 0x000e240000000800 */
[----:B0-----:R-:W-:-:S05]  /*0050*/  IMAD R7, R7, UR4, R0 ;  /* 0x0000000407077c24 */ /* 0x001fca000f8e0200 */
[----:B-1----:R-:W-:-:S13]  /*0060*/  ISETP.GE.AND P0, PT, R7, UR5, PT ;  /* 0x0000000507007c0c */ /* 0x002fda000bf06270 */
[----:B------:R-:W-:Y:S05]  /*0070*/  @P0 EXIT ;  /* 0x000000000000094d */ /* 0x000fea0003800000 */
[----:B------:R-:W0:Y:S01]  /*0080*/  LDC.64 R2, c[0x0][0x380] ;  /* 0x0000e000ff027b82 */ /* 0x000e220000000a00 */
[----:B------:R-:W-:Y:S01]  /*0090*/  ISETP.NE.AND P0, PT, R0, RZ, PT ;  /* 0x000000ff0000720c */ /* 0x000fe20003f05270 */
[----:B------:R-:W1:Y:S01]  /*00a0*/  LDCU.64 UR6, c[0x0][0x358] ;  /* 0x00006b00ff0677ac */ /* 0x000e620008000a00 */
[----:B------:R-:W-:Y:S01]  /*00b0*/  BSSY.RECONVERGENT B0, `(.L_x_0) ;  /* 0x0000009000007945 */ /* 0x000fe20003800200 */
[----:B0-----:R-:W-:-:S10]  /*00c0*/  IMAD.WIDE R2, R7, 0x4, R2 ;  /* 0x0000000407027825 */ /* 0x001fd400078e0202 */
[----:B-1----:R-:W-:Y:S05]  /*00d0*/  @P0 BRA `(.L_x_1) ;  /* 0x0000000000180947 */ /* 0x002fea0003800000 */
[----:B------:R-:W2:Y:S01]  /*00e0*/  LDG.E R5, desc[UR6][R2.64] ;  /* 0x0000000602057981 */ /* 0x000ea2000c1e1900 */
[----:B------:R-:W0:Y:S01]  /*00f0*/  S2UR UR5, SR_CgaCtaId ;  /* 0x00000000000579c3 */ /* 0x000e220000008800 */
[----:B------:R-:W-:Y:S01]  /*0100*/  UMOV UR4, 0x400 ;  /* 0x0000040000047882 */ /* 0x000fe20000000000 */
[----:B------:R-:W-:Y:S01]  /*0110*/  HFMA2 R4, -RZ, RZ, 0, 0 ;  /* 0x00000000ff047431 */ /* 0x000fe200000001ff */
[----:B0-----:R-:W-:-:S09]  /*0120*/  ULEA UR4, UR5, UR4, 0x18 ;  /* 0x0000000405047291 */ /* 0x001fd2000f8ec0ff */
[----:B--2---:R0:W-:Y:S03]  /*0130*/  STS.64 [UR4], R4 ;  /* 0x00000004ff007988 */ /* 0x0041e60008000a04 */
.L_x_1:
[----:B------:R-:W-:Y:S05]  /*0140*/  BSYNC.RECONVERGENT B0 ;  /* 0x0000000000007941 */ /* 0x000fea0003800200 */
.L_x_0:
[----:B------:R-:W-:Y:S08]  /*0150*/  BAR.SYNC.DEFER_BLOCKING 0x0 ;  /* 0x0000000000007b1d */ /* 0x000ff00000010000 */
[----:B------:R-:W1:Y:S01]  /*0160*/  S2UR UR5, SR_CgaCtaId ;  /* 0x00000000000579c3 */ /* 0x000e620000008800 */
[----:B------:R-:W-:-:S07]  /*0170*/  UMOV UR4, 0x400 ;  /* 0x0000040000047882 */ /* 0x000fce0000000000 */
[----:B0-----:R-:W0:Y:S01]  /*0180*/  LDC.64 R4, c[0x0][0x388] ;  /* 0x0000e200ff047b82 */ /* 0x001e220000000a00 */
[----:B------:R-:W2:Y:S01]  /*0190*/  LDG.E R11, desc[UR6][R2.64] ;  /* 0x00000006020b7981 */ /* 0x000ea2000c1e1900 */
[----:B-1----:R-:W-:Y:S01]  /*01a0*/  ULEA UR4, UR5, UR4, 0x18 ;  /* 0x0000000405047291 */ /* 0x002fe2000f8ec0ff */
[----:B0-----:R-:W-:-:S08]  /*01b0*/  IMAD.WIDE R4, R7, 0x4, R4 ;  /* 0x0000000407047825 */ /* 0x001fd000078e0204 */
[----:B------:R-:W2:Y:S02]  /*01c0*/  LDS.64 R8, [UR4] ;  /* 0x00000004ff087984 */ /* 0x000ea40008000a00 */
[----:B--2---:R-:W-:-:S13]  /*01d0*/  ISETP.NE.AND P0, PT, R11, R9, PT ;  /* 0x000000090b00720c */ /* 0x004fda0003f05270 */
[----:B------:R-:W-:-:S04]  /*01e0*/  @P0 IADD3 R8, PT, PT, R8, 0x1, RZ ;  /* 0x0000000108080810 */ /* 0x000fc80007ffe0ff */
[----:B------:R-:W-:Y:S01]  /*01f0*/  MOV R10, R8 ;  /* 0x00000008000a7202 */ /* 0x000fe20000000f00 */
[----:B------:R-:W-:Y:S04]  /*0200*/  STG.E desc[UR6][R4.64], R8 ;  /* 0x0000000804007986 */ /* 0x000fe8000c101906 */
[----:B------:R-:W-:Y:S01]  /*0210*/  @P0 STS.64 [UR4], R10 ;  /* 0x0000000aff000988 */ /* 0x000fe20008000a04 */
[----:B------:R-:W-:Y:S05]  /*0220*/  EXIT ;  /* 0x000000000000794d */ /* 0x000fea0003800000 */
.L_x_2:
[----:B------:R-:W-:-:S00]  /*0230*/  BRA `(.L_x_2) ;  /* 0xfffffffc00fc7947 */ /* 0x000fc0000383ffff */
[----:B------:R-:W-:-:S00]  /*0240*/  NOP ;  /* 0x0000000000007918 */ /* 0x000fc00000000000 */
        /* <DEDUP_REMOVED lines=11> */
.L_x_3:


//--------------------- .nv.shared._Z24segmentedPrefixSumKernelPiS_i --------------------------
	.section	.nv.shared._Z24segmentedPrefixSumKernelPiS_i,"aw",@nobits
	.sectionflags	@""
	.align	4
.nv.shared._Z24segmentedPrefixSumKernelPiS_i:
	.zero		1032


//--------------------- .nv.shared.reserved.0     --------------------------
	.section	.nv.shared.reserved.0,"aw",@nobits
	.weak		__nv_reservedSMEM_offset_0_alias
	.size		__nv_reservedSMEM_offset_0_alias, 0, 64
	.other		__nv_reservedSMEM_offset_0_alias,@"STO_CUDA_RESERVED_SHARED STV_DEFAULT"
__nv_reservedSMEM_offset_0_alias:
	.zero		0
	.zero		64


//--------------------- .nv.constant0._Z24segmentedPrefixSumKernelPiS_i --------------------------
	.section	.nv.constant0._Z24segmentedPrefixSumKernelPiS_i,"a",@progbits
	.sectionflags	@""
	.align	4
.nv.constant0._Z24segmentedPrefixSumKernelPiS_i:
	.zero		916


//--------------------- SYMBOLS --------------------------

	.type		.nv.reservedSmem.offset0,@object
	.size		.nv.reservedSmem.offset0,0x4
	.type		.nv.reservedSmem.cap,@object
	.size		.nv.reservedSmem.cap,0x4
